	.headerflags	@"EF_CUDA_TEXMODE_UNIFIED EF_CUDA_64BIT_ADDRESS EF_CUDA_ACCELERATORS EF_CUDA_SM90 EF_CUDA_VIRTUAL_SM(EF_CUDA_SM90)"
	.elftype	@"ET_EXEC"


//--------------------- .nv.info                  --------------------------
	.section	.nv.info,"",@"SHT_CUDA_INFO"
	.align	4


	//----- nvinfo : EIATTR_REGCOUNT
	.align		4
        /*0000*/ 	.byte	0x04, 0x2f
        /*0002*/ 	.short	(.L_1 - .L_0)
	.align		4
.L_0:
        /*0004*/ 	.word	index@(triton_red_fused_mean_34)
        /*0008*/ 	.word	0x00000020


	//----- nvinfo : EIATTR_MIN_STACK_SIZE
	.align		4
.L_1:
        /*000c*/ 	.byte	0x04, 0x12
        /*000e*/ 	.short	(.L_3 - .L_2)
	.align		4
.L_2:
        /*0010*/ 	.word	index@(triton_red_fused_mean_34)
        /*0014*/ 	.word	0x00000000


	//----- nvinfo : EIATTR_FRAME_SIZE
	.align		4
.L_3:
        /*0018*/ 	.byte	0x04, 0x11
        /*001a*/ 	.short	(.L_5 - .L_4)
	.align		4
.L_4:
        /*001c*/ 	.word	index@(triton_red_fused_mean_34)
        /*0020*/ 	.word	0x00000000


	//----- nvinfo : EIATTR_MIN_STACK_SIZE
	.align		4
.L_5:
        /*0024*/ 	.byte	0x04, 0x12
        /*0026*/ 	.short	(.L_7 - .L_6)
	.align		4
.L_6:
        /*0028*/ 	.word	index@(triton_red_fused_mean_34)
        /*002c*/ 	.word	0x00000000
.L_7:


//--------------------- .nv.info.triton_red_fused_mean_34 --------------------------
	.section	.nv.info.triton_red_fused_mean_34,"",@"SHT_CUDA_INFO"
	.sectionflags	@""
	.align	4


	//----- nvinfo : EIATTR_CUDA_API_VERSION
	.align		4
        /*0000*/ 	.byte	0x04, 0x37
        /*0002*/ 	.short	(.L_9 - .L_8)
.L_8:
        /*0004*/ 	.word	0x0000007c


	//----- nvinfo : EIATTR_KPARAM_INFO
	.align		4
.L_9:
        /*0008*/ 	.byte	0x04, 0x17
        /*000a*/ 	.short	(.L_11 - .L_10)
.L_10:
        /*000c*/ 	.word	0x00000000
        /*0010*/ 	.short	0x0003
        /*0012*/ 	.short	0x0014
        /*0014*/ 	.byte	0x00, 0xf0, 0x11, 0x00


	//----- nvinfo : EIATTR_KPARAM_INFO
	.align		4
.L_11:
        /*0018*/ 	.byte	0x04, 0x17
        /*001a*/ 	.short	(.L_13 - .L_12)
.L_12:
        /*001c*/ 	.word	0x00000000
        /*0020*/ 	.short	0x0002
        /*0022*/ 	.short	0x0010
        /*0024*/ 	.byte	0x00, 0xf0, 0x11, 0x00


	//----- nvinfo : EIATTR_KPARAM_INFO
	.align		4
.L_13:
        /*0028*/ 	.byte	0x04, 0x17
        /*002a*/ 	.short	(.L_15 - .L_14)
.L_14:
        /*002c*/ 	.word	0x00000000
        /*0030*/ 	.short	0x0001
        /*0032*/ 	.short	0x0008
        /*0034*/ 	.byte	0x00, 0xf4, 0x21, 0x00


	//----- nvinfo : EIATTR_KPARAM_INFO
	.align		4
.L_15:
        /*0038*/ 	.byte	0x04, 0x17
        /*003a*/ 	.short	(.L_17 - .L_16)
.L_16:
        /*003c*/ 	.word	0x00000000
        /*0040*/ 	.short	0x0000
        /*0042*/ 	.short	0x0000
        /*0044*/ 	.byte	0x00, 0xf4, 0x21, 0x00


	//----- nvinfo : EIATTR_SPARSE_MMA_MASK
	.align		4
.L_17:
        /*0048*/ 	.byte	0x03, 0x50
        /*004a*/ 	.short	0x0000


	//----- nvinfo : EIATTR_MAXREG_COUNT
	.align		4
        /*004c*/ 	.byte	0x03, 0x1b
        /*004e*/ 	.short	0x0080


	//----- nvinfo : EIATTR_COOP_GROUP_MASK_REGIDS
	.align		4
        /*0050*/ 	.byte	0x04, 0x29
        /*0052*/ 	.short	(.L_19 - .L_18)


	//   ....[0]....
.L_18:
        /*0054*/ 	.word	0xffffffff


	//   ....[1]....
        /*0058*/ 	.word	0xffffffff


	//   ....[2]....
        /*005c*/ 	.word	0xffffffff


	//   ....[3]....
        /*0060*/ 	.word	0xffffffff


	//   ....[4]....
        /*0064*/ 	.word	0xffffffff


	//   ....[5]....
        /*0068*/ 	.word	0xffffffff


	//   ....[6]....
        /*006c*/ 	.word	0xffffffff


	//   ....[7]....
        /*0070*/ 	.word	0xffffffff


	//   ....[8]....
        /*0074*/ 	.word	0xffffffff


	//   ....[9]....
        /*0078*/ 	.word	0xffffffff


	//   ....[10]....
        /*007c*/ 	.word	0xffffffff


	//   ....[11]....
        /*0080*/ 	.word	0xffffffff


	//----- nvinfo : EIATTR_COOP_GROUP_INSTR_OFFSETS
	.align		4
.L_19:
        /*0084*/ 	.byte	0x04, 0x28
        /*0086*/ 	.short	(.L_21 - .L_20)


	//   ....[0]....
.L_20:
        /*0088*/ 	.word	0x00000510


	//   ....[1]....
        /*008c*/ 	.word	0x00000520


	//   ....[2]....
        /*0090*/ 	.word	0x00000530


	//   ....[3]....
        /*0094*/ 	.word	0x00000540


	//   ....[4]....
        /*0098*/ 	.word	0x00000670


	//   ....[5]....
        /*009c*/ 	.word	0x00000680


	//   ....[6]....
        /*00a0*/ 	.word	0x000006b0


	//   ....[7]....
        /*00a4*/ 	.word	0x000006c0


	//   ....[8]....
        /*00a8*/ 	.word	0x000006f0


	//   ....[9]....
        /*00ac*/ 	.word	0x00000700


	//   ....[10]....
        /*00b0*/ 	.word	0x00000740


	//   ....[11]....
        /*00b4*/ 	.word	0x00000750


	//----- nvinfo : EIATTR_EXIT_INSTR_OFFSETS
	.align		4
.L_21:
        /*00b8*/ 	.byte	0x04, 0x1c
        /*00ba*/ 	.short	(.L_23 - .L_22)


	//   ....[0]....
.L_22:
        /*00bc*/ 	.word	0x000008d0


	//   ....[1]....
        /*00c0*/ 	.word	0x00000900


	//----- nvinfo : EIATTR_REQNTID
	.align		4
.L_23:
        /*00c4*/ 	.byte	0x04, 0x10
        /*00c6*/ 	.short	(.L_25 - .L_24)
.L_24:
        /*00c8*/ 	.word	0x00000200
        /*00cc*/ 	.word	0x00000001
        /*00d0*/ 	.word	0x00000001


	//----- nvinfo : EIATTR_CBANK_PARAM_SIZE
	.align		4
.L_25:
        /*00d4*/ 	.byte	0x03, 0x19
        /*00d6*/ 	.short	0x0018


	//----- nvinfo : EIATTR_PARAM_CBANK
	.align		4
        /*00d8*/ 	.byte	0x04, 0x0a
        /*00da*/ 	.short	(.L_27 - .L_26)
	.align		4
.L_26:
        /*00dc*/ 	.word	index@(.nv.constant0.triton_red_fused_mean_34)
        /*00e0*/ 	.short	0x0210
        /*00e2*/ 	.short	0x0018


	//----- nvinfo : EIATTR_SW_WAR
	.align		4
.L_27:
        /*00e4*/ 	.byte	0x04, 0x36
        /*00e6*/ 	.short	(.L_29 - .L_28)
.L_28:
        /*00e8*/ 	.word	0x00000008
.L_29:


//--------------------- .nv.callgraph             --------------------------
	.section	.nv.callgraph,"",@"SHT_CUDA_CALLGRAPH"
	.align	4
	.sectionentsize	8
	.align		4
        /*0000*/ 	.word	0x00000000
	.align		4
        /*0004*/ 	.word	0xffffffff
	.align		4
        /*0008*/ 	.word	0x00000000
	.align		4
        /*000c*/ 	.word	0xfffffffe
	.align		4
        /*0010*/ 	.word	0x00000000
	.align		4
        /*0014*/ 	.word	0xfffffffd
	.align		4
        /*0018*/ 	.word	0x00000000
	.align		4
        /*001c*/ 	.word	0xfffffffc


//--------------------- .text.triton_red_fused_mean_34 --------------------------
	.section	.text.triton_red_fused_mean_34,"ax",@progbits
	.sectionflags	@"SHF_BARRIERS=1"
	.align	128
        .global         triton_red_fused_mean_34
        .type           triton_red_fused_mean_34,@function
        .size           triton_red_fused_mean_34,(.L_x_1 - triton_red_fused_mean_34)
        .other          triton_red_fused_mean_34,@"STO_CUDA_ENTRY STV_DEFAULT"
triton_red_fused_mean_34:
.text.triton_red_fused_mean_34:
[----:B------:R-:W0:Y:S02]  /*0000*/  LDC R1, c[0x0][0x28] ;  /* 0x00000a00ff017b82 */ /* 0x000e240000000800 */
[----:B------:R-:W1:Y:S01]  /*0010*/  S2R R4, SR_CTAID.X ;  /* 0x0000000000047919 */ /* 0x000e620000002500 */
[----:B------:R-:W2:Y:S01]  /*0020*/  LDC.64 R22, c[0x0][0x218] ;  /* 0x00008600ff167b82 */ /* 0x000ea20000000a00 */
[----:B------:R-:W-:Y:S01]  /*0030*/  ULDC.64 UR6, c[0x0][0x208] ;  /* 0x0000820000067ab9 */ /* 0x000fe20000000a00 */
[----:B------:R-:W3:Y:S01]  /*0040*/  S2R R7, SR_TID.X ;  /* 0x0000000000077919 */ /* 0x000ee20000002100 */
[----:B-1----:R-:W-:Y:S02]  /*0050*/  SHF.L.U32 R3, R4, 0x6, RZ ;  /* 0x0000000604037819 */ /* 0x002fe400000006ff */
[----:B------:R-:W-:Y:S02]  /*0060*/  SHF.R.S32.HI R5, RZ, 0x19, R4 ;  /* 0x00000019ff057819 */ /* 0x000fe40000011404 */
[----:B---3--:R-:W-:Y:S02]  /*0070*/  SHF.L.U32 R4, R7, 0x2, RZ ;  /* 0x0000000207047819 */ /* 0x008fe400000006ff */
[----:B------:R-:W-:-:S02]  /*0080*/  SGXT R5, R5, 0x1 ;  /* 0x000000010505781a */ /* 0x000fc40000000200 */
[----:B------:R-:W-:Y:S02]  /*0090*/  LOP3.LUT R4, R3, 0x3c, R4, 0xf8, !PT ;  /* 0x0000003c03047812 */ /* 0x000fe400078ef804 */
[----:B------:R-:W-:Y:S02]  /*00a0*/  SHF.L.U32 R7, R7, 0x8, RZ ;  /* 0x0000000807077819 */ /* 0x000fe400000006ff */
[----:B------:R-:W-:Y:S02]  /*00b0*/  LEA.HI R5, R5, R4, RZ, 0xc ;  /* 0x0000000405057211 */ /* 0x000fe400078f60ff */
[----:B------:R-:W-:Y:S02]  /*00c0*/  LOP3.LUT R8, R7, 0x1f000, RZ, 0xc0, !PT ;  /* 0x0001f00007087812 */ /* 0x000fe400078ec0ff */
[C---:B------:R-:W-:Y:S02]  /*00d0*/  SHF.L.U32 R6, R5.reuse, 0x8, RZ ;  /* 0x0000000805067819 */ /* 0x040fe400000006ff */
[----:B------:R-:W-:-:S02]  /*00e0*/  LOP3.LUT R5, R5, 0xfffff000, RZ, 0xc0, !PT ;  /* 0xfffff00005057812 */ /* 0x000fc400078ec0ff */
[----:B------:R-:W-:-:S04]  /*00f0*/  LOP3.LUT R6, R6, 0xfff00000, RZ, 0xc0, !PT ;  /* 0xfff0000006067812 */ /* 0x000fc800078ec0ff */
[----:B------:R-:W-:-:S04]  /*0100*/  IADD3 R5, R6, R4, -R5 ;  /* 0x0000000406057210 */ /* 0x000fc80007ffe805 */
[----:B------:R-:W-:-:S04]  /*0110*/  IADD3 R25, R5, R8, RZ ;  /* 0x0000000805197210 */ /* 0x000fc80007ffe0ff */
[----:B------:R-:W-:Y:S01]  /*0120*/  IADD3 R17, R25, 0x40000, RZ ;  /* 0x0004000019117810 */ /* 0x000fe20007ffe0ff */
[--C-:B--2---:R-:W-:Y:S01]  /*0130*/  IMAD.WIDE R12, R25, 0x4, R22.reuse ;  /* 0x00000004190c7825 */ /* 0x104fe200078e0216 */
[----:B------:R-:W-:Y:S02]  /*0140*/  IADD3 R5, R25, 0x20000, RZ ;  /* 0x0002000019057810 */ /* 0x000fe40007ffe0ff */
[----:B------:R-:W-:Y:S01]  /*0150*/  IADD3 R9, R25, 0x60000, RZ ;  /* 0x0006000019097810 */ /* 0x000fe20007ffe0ff */
[--C-:B------:R-:W-:Y:S02]  /*0160*/  IMAD.WIDE R16, R17, 0x4, R22.reuse ;  /* 0x0000000411107825 */ /* 0x100fe400078e0216 */
[----:B------:R-:W2:Y:S02]  /*0170*/  LDG.E.EF.128 R12, desc[UR6][R12.64] ;  /* 0x000000060c0c7981 */ /* 0x000ea4000c0e1d00 */
[--C-:B------:R-:W-:Y:S02]  /*0180*/  IMAD.WIDE R4, R5, 0x4, R22.reuse ;  /* 0x0000000405047825 */ /* 0x100fe400078e0216 */
[----:B------:R-:W3:Y:S02]  /*0190*/  LDG.E.EF.128 R16, desc[UR6][R16.64] ;  /* 0x0000000610107981 */ /* 0x000ee4000c0e1d00 */
[----:B------:R-:W-:-:S02]  /*01a0*/  IMAD.WIDE R8, R9, 0x4, R22 ;  /* 0x0000000409087825 */ /* 0x000fc400078e0216 */
[----:B------:R-:W4:Y:S04]  /*01b0*/  LDG.E.EF.128 R4, desc[UR6][R4.64] ;  /* 0x0000000604047981 */ /* 0x000f28000c0e1d00 */
[----:B------:R-:W5:Y:S01]  /*01c0*/  LDG.E.EF.128 R8, desc[UR6][R8.64] ;  /* 0x0000000608087981 */ /* 0x000f62000c0e1d00 */
[----:B------:R-:W-:Y:S02]  /*01d0*/  IADD3 R27, R25, 0x80000, RZ ;  /* 0x00080000191b7810 */ /* 0x000fe40007ffe0ff */
[----:B------:R-:W-:Y:S02]  /*01e0*/  IADD3 R26, R25, 0xc0000, RZ ;  /* 0x000c0000191a7810 */ /* 0x000fe40007ffe0ff */
[----:B------:R-:W-:Y:S02]  /*01f0*/  IADD3 R29, R25, 0xa0000, RZ ;  /* 0x000a0000191d7810 */ /* 0x000fe40007ffe0ff */
[----:B------:R-:W-:-:S03]  /*0200*/  IADD3 R25, R25, 0xe0000, RZ ;  /* 0x000e000019197810 */ /* 0x000fc60007ffe0ff */
[----:B------:R-:W-:-:S04]  /*0210*/  IMAD.WIDE R28, R29, 0x4, R22 ;  /* 0x000000041d1c7825 */ /* 0x000fc800078e0216 */
[----:B--2---:R-:W-:Y:S01]  /*0220*/  FADD R21, RZ, R12 ;  /* 0x0000000cff157221 */ /* 0x004fe20000000000 */
[----:B------:R-:W-:Y:S01]  /*0230*/  FADD R20, RZ, R13 ;  /* 0x0000000dff147221 */ /* 0x000fe20000000000 */
[----:B------:R-:W-:-:S04]  /*0240*/  IMAD.WIDE R12, R27, 0x4, R22 ;  /* 0x000000041b0c7825 */ /* 0x000fc800078e0216 */
[----:B---3--:R-:W-:Y:S01]  /*0250*/  FADD R21, R16, R21 ;  /* 0x0000001510157221 */ /* 0x008fe20000000000 */
[----:B------:R-:W-:Y:S01]  /*0260*/  FADD R20, R17, R20 ;  /* 0x0000001411147221 */ /* 0x000fe20000000000 */
[----:B------:R-:W-:-:S04]  /*0270*/  IMAD.WIDE R16, R25, 0x4, R22 ;  /* 0x0000000419107825 */ /* 0x000fc800078e0216 */
[----:B----4-:R-:W-:Y:S01]  /*0280*/  FADD R25, RZ, R4 ;  /* 0x00000004ff197221 */ /* 0x010fe20000000000 */
[----:B------:R-:W-:Y:S01]  /*0290*/  FADD R24, RZ, R5 ;  /* 0x00000005ff187221 */ /* 0x000fe20000000000 */
[----:B------:R-:W-:-:S04]  /*02a0*/  IMAD.WIDE R26, R26, 0x4, R22 ;  /* 0x000000041a1a7825 */ /* 0x000fc800078e0216 */
[----:B------:R-:W-:Y:S01]  /*02b0*/  FADD R22, RZ, R15 ;  /* 0x0000000fff167221 */ /* 0x000fe20000000000 */
[----:B------:R-:W-:Y:S01]  /*02c0*/  FADD R23, RZ, R14 ;  /* 0x0000000eff177221 */ /* 0x000fe20000000000 */
[----:B-----5:R-:W-:Y:S01]  /*02d0*/  FADD R25, R8, R25 ;  /* 0x0000001908197221 */ /* 0x020fe20000000000 */
[----:B------:R-:W2:Y:S01]  /*02e0*/  LDG.E.EF.128 R12, desc[UR6][R12.64] ;  /* 0x000000060c0c7981 */ /* 0x000ea2000c0e1d00 */
[----:B------:R-:W-:Y:S01]  /*02f0*/  FADD R22, R19, R22 ;  /* 0x0000001613167221 */ /* 0x000fe20000000000 */
[----:B------:R-:W-:Y:S01]  /*0300*/  FADD R8, RZ, R7 ;  /* 0x00000007ff087221 */ /* 0x000fe20000000000 */
[----:B------:R-:W-:Y:S01]  /*0310*/  FADD R19, RZ, R6 ;  /* 0x00000006ff137221 */ /* 0x000fe20000000000 */
[----:B------:R-:W-:Y:S01]  /*0320*/  FADD R24, R9, R24 ;  /* 0x0000001809187221 */ /* 0x000fe20000000000 */
[----:B------:R1:W3:Y:S01]  /*0330*/  LDG.E.EF.128 R4, desc[UR6][R26.64] ;  /* 0x000000061a047981 */ /* 0x0002e2000c0e1d00 */
[----:B------:R-:W-:Y:S01]  /*0340*/  FADD R23, R18, R23 ;  /* 0x0000001712177221 */ /* 0x000fe20000000000 */
[----:B-1----:R-:W-:Y:S01]  /*0350*/  FADD R27, R10, R19 ;  /* 0x000000130a1b7221 */ /* 0x002fe20000000000 */
[----:B------:R-:W-:Y:S01]  /*0360*/  FADD R26, R11, R8 ;  /* 0x000000080b1a7221 */ /* 0x000fe20000000000 */
[----:B------:R-:W4:Y:S04]  /*0370*/  LDG.E.EF.128 R16, desc[UR6][R16.64] ;  /* 0x0000000610107981 */ /* 0x000f28000c0e1d00 */
[----:B------:R-:W5:Y:S01]  /*0380*/  LDG.E.EF.128 R8, desc[UR6][R28.64] ;  /* 0x000000061c087981 */ /* 0x000f62000c0e1d00 */
[----:B------:R-:W1:Y:S01]  /*0390*/  S2UR UR5, SR_CgaCtaId ;  /* 0x00000000000579c3 */ /* 0x000e620000008800 */
[----:B------:R-:W-:-:S02]  /*03a0*/  UMOV UR4, 0x400 ;  /* 0x0000040000047882 */ /* 0x000fc40000000000 */
[----:B-1----:R-:W-:Y:S01]  /*03b0*/  UPRMT UR4, UR5, 0x654, UR4 ;  /* 0x0000065405047896 */ /* 0x002fe20008000004 */
[----:B--2---:R-:W-:Y:S02]  /*03c0*/  FADD R21, R12, R21 ;  /* 0x000000150c157221 */ /* 0x004fe40000000000 */
[----:B------:R-:W1:Y:S01]  /*03d0*/  S2R R12, SR_TID.X ;  /* 0x00000000000c7919 */ /* 0x000e620000002100 */
[----:B------:R-:W-:Y:S01]  /*03e0*/  FADD R20, R13, R20 ;  /* 0x000000140d147221 */ /* 0x000fe20000000000 */
[----:B------:R-:W-:Y:S01]  /*03f0*/  FADD R23, R14, R23 ;  /* 0x000000170e177221 */ /* 0x000fe20000000000 */
[----:B------:R-:W-:Y:S01]  /*0400*/  FADD R22, R15, R22 ;  /* 0x000000160f167221 */ /* 0x000fe20000000000 */
[----:B---3--:R-:W-:Y:S01]  /*0410*/  FADD R4, R4, R21 ;  /* 0x0000001504047221 */ /* 0x008fe20000000000 */
[----:B------:R-:W-:Y:S01]  /*0420*/  FADD R5, R5, R20 ;  /* 0x0000001405057221 */ /* 0x000fe20000000000 */
[----:B------:R-:W-:Y:S01]  /*0430*/  FADD R6, R6, R23 ;  /* 0x0000001706067221 */ /* 0x000fe20000000000 */
[----:B------:R-:W-:Y:S01]  /*0440*/  FADD R7, R7, R22 ;  /* 0x0000001607077221 */ /* 0x000fe20000000000 */
[----:B-----5:R-:W-:Y:S01]  /*0450*/  FADD R25, R8, R25 ;  /* 0x0000001908197221 */ /* 0x020fe20000000000 */
[----:B------:R-:W-:Y:S01]  /*0460*/  FADD R24, R9, R24 ;  /* 0x0000001809187221 */ /* 0x000fe20000000000 */
[----:B------:R-:W-:Y:S01]  /*0470*/  FADD R27, R10, R27 ;  /* 0x0000001b0a1b7221 */ /* 0x000fe20000000000 */
[----:B------:R-:W-:Y:S01]  /*0480*/  FADD R26, R11, R26 ;  /* 0x0000001a0b1a7221 */ /* 0x000fe20000000000 */
[----:B----4-:R-:W-:Y:S01]  /*0490*/  FADD R25, R16, R25 ;  /* 0x0000001910197221 */ /* 0x010fe20000000000 */
[----:B------:R-:W-:Y:S01]  /*04a0*/  FADD R24, R17, R24 ;  /* 0x0000001811187221 */ /* 0x000fe20000000000 */
[----:B------:R-:W-:Y:S01]  /*04b0*/  FADD R27, R18, R27 ;  /* 0x0000001b121b7221 */ /* 0x000fe20000000000 */
[----:B------:R-:W-:Y:S01]  /*04c0*/  FADD R26, R19, R26 ;  /* 0x0000001a131a7221 */ /* 0x000fe20000000000 */
[----:B------:R-:W-:Y:S01]  /*04d0*/  FADD R25, R4, R25 ;  /* 0x0000001904197221 */ /* 0x000fe20000000000 */
[----:B------:R-:W-:Y:S01]  /*04e0*/  FADD R24, R5, R24 ;  /* 0x0000001805187221 */ /* 0x000fe20000000000 */
[----:B------:R-:W-:Y:S01]  /*04f0*/  FADD R27, R6, R27 ;  /* 0x0000001b061b7221 */ /* 0x000fe20000000000 */
[----:B------:R-:W-:-:S02]  /*0500*/  FADD R7, R7, R26 ;  /* 0x0000001a07077221 */ /* 0x000fc40000000000 */
[----:B------:R-:W2:Y:S04]  /*0510*/  SHFL.BFLY PT, R8, R25, 0x10, 0x1f ;  /* 0x0e001f0019087f89 */ /* 0x000ea800000e0000 */
[----:B------:R-:W3:Y:S04]  /*0520*/  SHFL.BFLY PT, R9, R24, 0x10, 0x1f ;  /* 0x0e001f0018097f89 */ /* 0x000ee800000e0000 */
[----:B------:R-:W4:Y:S04]  /*0530*/  SHFL.BFLY PT, R10, R27, 0x10, 0x1f ;  /* 0x0e001f001b0a7f89 */ /* 0x000f2800000e0000 */
[----:B------:R-:W5:Y:S01]  /*0540*/  SHFL.BFLY PT, R14, R7, 0x10, 0x1f ;  /* 0x0e001f00070e7f89 */ /* 0x000f6200000e0000 */
[----:B-1----:R-:W-:-:S02]  /*0550*/  SHF.L.U32 R6, R12, 0x2, RZ ;  /* 0x000000020c067819 */ /* 0x002fc400000006ff */
[----:B------:R-:W-:Y:S02]  /*0560*/  LOP3.LUT P0, RZ, R12, 0x10, RZ, 0xc0, !PT ;  /* 0x000000100cff7812 */ /* 0x000fe4000780c0ff */
[----:B------:R-:W-:Y:S02]  /*0570*/  LOP3.LUT R4, R6, 0x3c, RZ, 0xc0, !PT ;  /* 0x0000003c06047812 */ /* 0x000fe400078ec0ff */
[----:B------:R-:W-:Y:S02]  /*0580*/  SHF.R.U32.HI R16, RZ, 0x3, R12 ;  /* 0x00000003ff107819 */ /* 0x000fe4000001160c */
[----:B------:R-:W-:Y:S01]  /*0590*/  SHF.L.U32 R5, R4, 0x6, RZ ;  /* 0x0000000604057819 */ /* 0x000fe200000006ff */
[----:B--2---:R-:W-:-:S03]  /*05a0*/  FADD R8, R25, R8 ;  /* 0x0000000819087221 */ /* 0x004fc60000000000 */
[----:B------:R-:W-:Y:S01]  /*05b0*/  LOP3.LUT R11, R5, 0x3c, R16, 0xf8, !PT ;  /* 0x0000003c050b7812 */ /* 0x000fe200078ef810 */
[----:B---3--:R-:W-:Y:S01]  /*05c0*/  FADD R9, R24, R9 ;  /* 0x0000000918097221 */ /* 0x008fe20000000000 */
[----:B----4-:R-:W-:Y:S01]  /*05d0*/  FADD R10, R27, R10 ;  /* 0x0000000a1b0a7221 */ /* 0x010fe20000000000 */
[----:B-----5:R-:W-:Y:S02]  /*05e0*/  FADD R14, R7, R14 ;  /* 0x0000000e070e7221 */ /* 0x020fe40000000000 */
[----:B------:R-:W-:Y:S04]  /*05f0*/  @!P0 STS [R11+UR4], R8 ;  /* 0x000000080b008988 */ /* 0x000fe80008000804 */
[----:B------:R-:W-:Y:S04]  /*0600*/  @!P0 STS [R11+UR4+0x40], R9 ;  /* 0x000040090b008988 */ /* 0x000fe80008000804 */
[----:B------:R-:W-:Y:S04]  /*0610*/  @!P0 STS [R11+UR4+0x80], R10 ;  /* 0x0000800a0b008988 */ /* 0x000fe80008000804 */
[----:B------:R-:W-:Y:S01]  /*0620*/  @!P0 STS [R11+UR4+0xc0], R14 ;  /* 0x0000c00e0b008988 */ /* 0x000fe20008000804 */
[----:B------:R-:W-:Y:S01]  /*0630*/  BAR.SYNC.DEFER_BLOCKING 0x0 ;  /* 0x0000000000007b1d */ /* 0x000fe20000010000 */
[----:B------:R-:W-:-:S13]  /*0640*/  ISETP.GE.AND P1, PT, R12, 0x400, PT ;  /* 0x000004000c00780c */ /* 0x000fda0003f26270 */
[----:B------:R-:W1:Y:S04]  /*0650*/  @!P1 LDS R0, [R6+UR4] ;  /* 0x0000000406009984 */ /* 0x000e680008000800 */
[----:B------:R-:W2:Y:S04]  /*0660*/  @!P1 LDS R2, [R6+UR4+0x800] ;  /* 0x0008000406029984 */ /* 0x000ea80008000800 */
[----:B-1----:R-:W1:Y:S04]  /*0670*/  SHFL.BFLY PT, R7, R0, 0x8, 0x1f ;  /* 0x0d001f0000077f89 */ /* 0x002e6800000e0000 */
[----:B--2---:R-:W2:Y:S01]  /*0680*/  SHFL.BFLY PT, R13, R2, 0x8, 0x1f ;  /* 0x0d001f00020d7f89 */ /* 0x004ea200000e0000 */
[----:B-1----:R-:W-:Y:S01]  /*0690*/  FADD R7, R0, R7 ;  /* 0x0000000700077221 */ /* 0x002fe20000000000 */
[----:B--2---:R-:W-:-:S04]  /*06a0*/  FADD R13, R2, R13 ;  /* 0x0000000d020d7221 */ /* 0x004fc80000000000 */
[----:B------:R-:W1:Y:S04]  /*06b0*/  SHFL.BFLY PT, R8, R7, 0x4, 0x1f ;  /* 0x0c801f0007087f89 */ /* 0x000e6800000e0000 */
[----:B------:R-:W2:Y:S01]  /*06c0*/  SHFL.BFLY PT, R16, R13, 0x4, 0x1f ;  /* 0x0c801f000d107f89 */ /* 0x000ea200000e0000 */
[----:B-1----:R-:W-:Y:S01]  /*06d0*/  FADD R8, R7, R8 ;  /* 0x0000000807087221 */ /* 0x002fe20000000000 */
[----:B--2---:R-:W-:-:S04]  /*06e0*/  FADD R16, R13, R16 ;  /* 0x000000100d107221 */ /* 0x004fc80000000000 */
[----:B------:R-:W1:Y:S04]  /*06f0*/  SHFL.BFLY PT, R9, R8, 0x2, 0x1f ;  /* 0x0c401f0008097f89 */ /* 0x000e6800000e0000 */
[----:B------:R-:W2:Y:S01]  /*0700*/  SHFL.BFLY PT, R11, R16, 0x2, 0x1f ;  /* 0x0c401f00100b7f89 */ /* 0x000ea200000e0000 */
[----:B------:R-:W-:Y:S01]  /*0710*/  LOP3.LUT P0, RZ, R12, 0xf, RZ, 0xc0, !PT ;  /* 0x0000000f0cff7812 */ /* 0x000fe2000780c0ff */
[----:B-1----:R-:W-:Y:S01]  /*0720*/  FADD R10, R8, R9 ;  /* 0x00000009080a7221 */ /* 0x002fe20000000000 */
[----:B--2---:R-:W-:-:S04]  /*0730*/  FADD R11, R16, R11 ;  /* 0x0000000b100b7221 */ /* 0x004fc80000000000 */
[----:B------:R-:W1:Y:S04]  /*0740*/  SHFL.BFLY PT, R9, R10, 0x1, 0x1f ;  /* 0x0c201f000a097f89 */ /* 0x000e6800000e0000 */
[----:B------:R-:W2:Y:S01]  /*0750*/  SHFL.BFLY PT, R0, R11, 0x1, 0x1f ;  /* 0x0c201f000b007f89 */ /* 0x000ea200000e0000 */
[----:B------:R-:W-:Y:S01]  /*0760*/  ISETP.LT.AND P0, PT, R12, 0x400, !P0 ;  /* 0x000004000c00780c */ /* 0x000fe20004701270 */
[----:B-1----:R-:W-:Y:S01]  /*0770*/  FADD R7, R10, R9 ;  /* 0x000000090a077221 */ /* 0x002fe20000000000 */
[----:B--2---:R-:W-:-:S11]  /*0780*/  FADD R13, R11, R0 ;  /* 0x000000000b0d7221 */ /* 0x004fd60000000000 */
[----:B------:R-:W-:Y:S04]  /*0790*/  @P0 STS [R6+UR4], R7 ;  /* 0x0000000706000988 */ /* 0x000fe80008000804 */
[----:B------:R1:W-:Y:S01]  /*07a0*/  @P0 STS [R6+UR4+0x800], R13 ;  /* 0x0008000d06000988 */ /* 0x0003e20008000804 */
[----:B------:R-:W-:Y:S01]  /*07b0*/  BAR.SYNC.DEFER_BLOCKING 0x0 ;  /* 0x0000000000007b1d */ /* 0x000fe20000010000 */
[----:B------:R-:W-:Y:S02]  /*07c0*/  IADD3 R15, R5, UR4, RZ ;  /* 0x00000004050f7c10 */ /* 0x000fe4000fffe0ff */
[----:B------:R-:W-:-:S05]  /*07d0*/  LOP3.LUT R0, R12, 0x3f, RZ, 0xc0, !PT ;  /* 0x0000003f0c007812 */ /* 0x000fca00078ec0ff */
[----:B-1----:R-:W1:Y:S01]  /*07e0*/  LDC.64 R6, c[0x0][0x210] ;  /* 0x00008400ff067b82 */ /* 0x002e620000000a00 */
[----:B------:R-:W-:Y:S04]  /*07f0*/  LDS R8, [R5+UR4] ;  /* 0x0000000405087984 */ /* 0x000fe80008000800 */
[----:B------:R-:W-:Y:S04]  /*0800*/  LDS R9, [R5+UR4+0x40] ;  /* 0x0000400405097984 */ /* 0x000fe80008000800 */
[----:B------:R-:W-:Y:S04]  /*0810*/  LDS R10, [R5+UR4+0x80] ;  /* 0x00008004050a7984 */ /* 0x000fe80008000800 */
[----:B------:R-:W2:Y:S01]  /*0820*/  LDS R11, [R5+UR4+0xc0] ;  /* 0x0000c004050b7984 */ /* 0x000ea20008000800 */
[----:B------:R-:W-:Y:S01]  /*0830*/  IMAD R15, R4, -0x3c, R15 ;  /* 0xffffffc4040f7824 */ /* 0x000fe200078e020f */
[----:B------:R-:W-:Y:S01]  /*0840*/  BAR.SYNC.DEFER_BLOCKING 0x0 ;  /* 0x0000000000007b1d */ /* 0x000fe20000010000 */
[----:B------:R-:W-:-:S05]  /*0850*/  LEA R0, R0, UR4, 0x2 ;  /* 0x0000000400007c11 */ /* 0x000fca000f8e10ff */
[----:B--2---:R2:W-:Y:S02]  /*0860*/  STS.128 [R15], R8 ;  /* 0x000000080f007388 */ /* 0x0045e40000000c00 */
[----:B------:R-:W-:Y:S01]  /*0870*/  BAR.SYNC.DEFER_BLOCKING 0x0 ;  /* 0x0000000000007b1d */ /* 0x000fe20000010000 */
[----:B------:R-:W-:-:S05]  /*0880*/  LOP3.LUT P0, RZ, R12, 0x1c0, RZ, 0xc0, !PT ;  /* 0x000001c00cff7812 */ /* 0x000fca000780c0ff */
[----:B------:R-:W3:Y:S01]  /*0890*/  LDS R0, [R0] ;  /* 0x0000000000007984 */ /* 0x000ee20000000800 */
[----:B------:R-:W-:-:S05]  /*08a0*/  LOP3.LUT R3, R3, 0x3f, R12, 0xf8, !PT ;  /* 0x0000003f03037812 */ /* 0x000fca00078ef80c */
[----:B-1----:R-:W-:Y:S01]  /*08b0*/  IMAD.WIDE R2, R3, 0x4, R6 ;  /* 0x0000000403027825 */ /* 0x002fe200078e0206 */
[----:B------:R-:W-:Y:S06]  /*08c0*/  BAR.SYNC.DEFER_BLOCKING 0x0 ;  /* 0x0000000000007b1d */ /* 0x000fec0000010000 */
[----:B--2---:R-:W-:Y:S05]  /*08d0*/  @P0 EXIT ;  /* 0x000000000000094d */ /* 0x004fea0003800000 */
[----:B---3--:R-:W-:-:S05]  /*08e0*/  FMUL R5, R0, 0.00390625 ;  /* 0x3b80000000057820 */ /* 0x008fca0000400000 */
[----:B------:R-:W-:Y:S01]  /*08f0*/  STG.E desc[UR6][R2.64], R5 ;  /* 0x0000000502007986 */ /* 0x000fe2000c101906 */
[----:B------:R-:W-:Y:S05]  /*0900*/  EXIT ;  /* 0x000000000000794d */ /* 0x000fea0003800000 */
.L_x_0:
[----:B------:R-:W-:-:S00]  /*0910*/  BRA `(.L_x_0) ;  /* 0xfffffffc00fc7947 */ /* 0x000fc0000383ffff */
[----:B------:R-:W-:-:S00]  /*0920*/  NOP ;  /* 0x0000000000007918 */ /* 0x000fc00000000000 */
        /* <DEDUP_REMOVED lines=13> */
.L_x_1:


//--------------------- .nv.shared.triton_red_fused_mean_34 --------------------------
	.section	.nv.shared.triton_red_fused_mean_34,"aw",@nobits
	.sectionflags	@""
	.align	16
	.zero		1024


//--------------------- .nv.constant0.triton_red_fused_mean_34 --------------------------
	.section	.nv.constant0.triton_red_fused_mean_34,"a",@progbits
	.sectionflags	@""
	.align	4
.nv.constant0.triton_red_fused_mean_34:
	.zero		552
